	.headerflags	@"EF_CUDA_TEXMODE_UNIFIED EF_CUDA_64BIT_ADDRESS EF_CUDA_ACCELERATORS EF_CUDA_SM90 EF_CUDA_VIRTUAL_SM(EF_CUDA_SM90)"
	.elftype	@"ET_EXEC"


//--------------------- .nv.info                  --------------------------
	.section	.nv.info,"",@"SHT_CUDA_INFO"
	.align	4


	//----- nvinfo : EIATTR_REGCOUNT
	.align		4
        /*0000*/ 	.byte	0x04, 0x2f
        /*0002*/ 	.short	(.L_1 - .L_0)
	.align		4
.L_0:
        /*0004*/ 	.word	index@(triton_poi_fused__adaptive_avg_pool2d_0)
        /*0008*/ 	.word	0x0000000a


	//----- nvinfo : EIATTR_MIN_STACK_SIZE
	.align		4
.L_1:
        /*000c*/ 	.byte	0x04, 0x12
        /*000e*/ 	.short	(.L_3 - .L_2)
	.align		4
.L_2:
        /*0010*/ 	.word	index@(triton_poi_fused__adaptive_avg_pool2d_0)
        /*0014*/ 	.word	0x00000000


	//----- nvinfo : EIATTR_FRAME_SIZE
	.align		4
.L_3:
        /*0018*/ 	.byte	0x04, 0x11
        /*001a*/ 	.short	(.L_5 - .L_4)
	.align		4
.L_4:
        /*001c*/ 	.word	index@(triton_poi_fused__adaptive_avg_pool2d_0)
        /*0020*/ 	.word	0x00000000


	//----- nvinfo : EIATTR_MIN_STACK_SIZE
	.align		4
.L_5:
        /*0024*/ 	.byte	0x04, 0x12
        /*0026*/ 	.short	(.L_7 - .L_6)
	.align		4
.L_6:
        /*0028*/ 	.word	index@(triton_poi_fused__adaptive_avg_pool2d_0)
        /*002c*/ 	.word	0x00000000
.L_7:


//--------------------- .nv.info.triton_poi_fused__adaptive_avg_pool2d_0 --------------------------
	.section	.nv.info.triton_poi_fused__adaptive_avg_pool2d_0,"",@"SHT_CUDA_INFO"
	.sectionflags	@""
	.align	4


	//----- nvinfo : EIATTR_CUDA_API_VERSION
	.align		4
        /*0000*/ 	.byte	0x04, 0x37
        /*0002*/ 	.short	(.L_9 - .L_8)
.L_8:
        /*0004*/ 	.word	0x0000007c


	//----- nvinfo : EIATTR_KPARAM_INFO
	.align		4
.L_9:
        /*0008*/ 	.byte	0x04, 0x17
        /*000a*/ 	.short	(.L_11 - .L_10)
.L_10:
        /*000c*/ 	.word	0x00000000
        /*0010*/ 	.short	0x0002
        /*0012*/ 	.short	0x0010
        /*0014*/ 	.byte	0x00, 0xf0, 0x11, 0x00


	//----- nvinfo : EIATTR_KPARAM_INFO
	.align		4
.L_11:
        /*0018*/ 	.byte	0x04, 0x17
        /*001a*/ 	.short	(.L_13 - .L_12)
.L_12:
        /*001c*/ 	.word	0x00000000
        /*0020*/ 	.short	0x0001
        /*0022*/ 	.short	0x0008
        /*0024*/ 	.byte	0x00, 0xf4, 0x21, 0x00


	//----- nvinfo : EIATTR_KPARAM_INFO
	.align		4
.L_13:
        /*0028*/ 	.byte	0x04, 0x17
        /*002a*/ 	.short	(.L_15 - .L_14)
.L_14:
        /*002c*/ 	.word	0x00000000
        /*0030*/ 	.short	0x0000
        /*0032*/ 	.short	0x0000
        /*0034*/ 	.byte	0x00, 0xf4, 0x21, 0x00


	//----- nvinfo : EIATTR_SPARSE_MMA_MASK
	.align		4
.L_15:
        /*0038*/ 	.byte	0x03, 0x50
        /*003a*/ 	.short	0x0000


	//----- nvinfo : EIATTR_MAXREG_COUNT
	.align		4
        /*003c*/ 	.byte	0x03, 0x1b
        /*003e*/ 	.short	0x00ff


	//----- nvinfo : EIATTR_EXIT_INSTR_OFFSETS
	.align		4
        /*0040*/ 	.byte	0x04, 0x1c
        /*0042*/ 	.short	(.L_17 - .L_16)


	//   ....[0]....
.L_16:
        /*0044*/ 	.word	0x00000110


	//   ....[1]....
        /*0048*/ 	.word	0x00000130


	//----- nvinfo : EIATTR_REQNTID
	.align		4
.L_17:
        /*004c*/ 	.byte	0x04, 0x10
        /*004e*/ 	.short	(.L_19 - .L_18)
.L_18:
        /*0050*/ 	.word	0x00000080
        /*0054*/ 	.word	0x00000001
        /*0058*/ 	.word	0x00000001


	//----- nvinfo : EIATTR_CRS_STACK_SIZE
	.align		4
.L_19:
        /*005c*/ 	.byte	0x04, 0x1e
        /*005e*/ 	.short	(.L_21 - .L_20)
.L_20:
        /*0060*/ 	.word	0x00000000


	//----- nvinfo : EIATTR_CBANK_PARAM_SIZE
	.align		4
.L_21:
        /*0064*/ 	.byte	0x03, 0x19
        /*0066*/ 	.short	0x0014


	//----- nvinfo : EIATTR_PARAM_CBANK
	.align		4
        /*0068*/ 	.byte	0x04, 0x0a
        /*006a*/ 	.short	(.L_23 - .L_22)
	.align		4
.L_22:
        /*006c*/ 	.word	index@(.nv.constant0.triton_poi_fused__adaptive_avg_pool2d_0)
        /*0070*/ 	.short	0x0210
        /*0072*/ 	.short	0x0014


	//----- nvinfo : EIATTR_SW_WAR
	.align		4
.L_23:
        /*0074*/ 	.byte	0x04, 0x36
        /*0076*/ 	.short	(.L_25 - .L_24)
.L_24:
        /*0078*/ 	.word	0x00000008
.L_25:


//--------------------- .nv.callgraph             --------------------------
	.section	.nv.callgraph,"",@"SHT_CUDA_CALLGRAPH"
	.align	4
	.sectionentsize	8
	.align		4
        /*0000*/ 	.word	0x00000000
	.align		4
        /*0004*/ 	.word	0xffffffff
	.align		4
        /*0008*/ 	.word	0x00000000
	.align		4
        /*000c*/ 	.word	0xfffffffe
	.align		4
        /*0010*/ 	.word	0x00000000
	.align		4
        /*0014*/ 	.word	0xfffffffd
	.align		4
        /*0018*/ 	.word	0x00000000
	.align		4
        /*001c*/ 	.word	0xfffffffc


//--------------------- .text.triton_poi_fused__adaptive_avg_pool2d_0 --------------------------
	.section	.text.triton_poi_fused__adaptive_avg_pool2d_0,"ax",@progbits
	.align	128
        .global         triton_poi_fused__adaptive_avg_pool2d_0
        .type           triton_poi_fused__adaptive_avg_pool2d_0,@function
        .size           triton_poi_fused__adaptive_avg_pool2d_0,(.L_x_3 - triton_poi_fused__adaptive_avg_pool2d_0)
        .other          triton_poi_fused__adaptive_avg_pool2d_0,@"STO_CUDA_ENTRY STV_DEFAULT"
triton_poi_fused__adaptive_avg_pool2d_0:
.text.triton_poi_fused__adaptive_avg_pool2d_0:
[----:B------:R-:W0:Y:S02]  /*0000*/  LDC R1, c[0x0][0x28] ;  /* 0x00000a00ff017b82 */ /* 0x000e240000000800 */
[----:B------:R-:W1:Y:S01]  /*0010*/  S2R R0, SR_TID.X ;  /* 0x0000000000007919 */ /* 0x000e620000002100 */
[----:B------:R-:W2:Y:S01]  /*0020*/  LDC.64 R4, c[0x0][0x218] ;  /* 0x00008600ff047b82 */ /* 0x000ea20000000a00 */
[----:B------:R-:W-:Y:S01]  /*0030*/  ULDC.64 UR4, c[0x0][0x208] ;  /* 0x0000820000047ab9 */ /* 0x000fe20000000a00 */
[----:B------:R-:W-:Y:S01]  /*0040*/  BSSY B0, `(.L_x_0) ;  /* 0x000000c000007945 */ /* 0x000fe20003800000 */
[----:B------:R-:W3:Y:S01]  /*0050*/  S2R R7, SR_CTAID.X ;  /* 0x0000000000077919 */ /* 0x000ee20000002500 */
[----:B------:R-:W-:Y:S01]  /*0060*/  CS2R R2, SRZ ;  /* 0x0000000000027805 */ /* 0x000fe2000001ff00 */
[----:B-1----:R-:W-:-:S05]  /*0070*/  IMAD.SHL.U32 R0, R0, 0x2, RZ ;  /* 0x0000000200007824 */ /* 0x002fca00078e00ff */
[----:B------:R-:W-:-:S04]  /*0080*/  LOP3.LUT R0, R0, 0xfe, RZ, 0xc0, !PT ;  /* 0x000000fe00007812 */ /* 0x000fc800078ec0ff */
[----:B---3--:R-:W-:-:S04]  /*0090*/  LEA R7, R7, R0, 0x8 ;  /* 0x0000000007077211 */ /* 0x008fc800078e40ff */
[C---:B------:R-:W-:Y:S01]  /*00a0*/  ISETP.GE.AND P0, PT, R7.reuse, 0x100, PT ;  /* 0x000001000700780c */ /* 0x040fe20003f06270 */
[----:B--2---:R-:W-:-:S12]  /*00b0*/  IMAD.WIDE R4, R7, 0x4, R4 ;  /* 0x0000000407047825 */ /* 0x004fd800078e0204 */
[----:B------:R-:W-:Y:S05]  /*00c0*/  @P0 BRA `(.L_x_1) ;  /* 0x00000000000c0947 */ /* 0x000fea0003800000 */
[----:B------:R-:W1:Y:S02]  /*00d0*/  LDC.64 R2, c[0x0][0x210] ;  /* 0x00008400ff027b82 */ /* 0x000e640000000a00 */
[----:B-1----:R-:W-:-:S06]  /*00e0*/  IMAD.WIDE R2, R7, 0x4, R2 ;  /* 0x0000000407027825 */ /* 0x002fcc00078e0202 */
[----:B------:R-:W5:Y:S02]  /*00f0*/  LDG.E.64 R2, desc[UR4][R2.64] ;  /* 0x0000000402027981 */ /* 0x000f64000c1e1b00 */
.L_x_1:
[----:B------:R-:W-:Y:S05]  /*0100*/  BSYNC B0 ;  /* 0x0000000000007941 */ /* 0x000fea0003800000 */
.L_x_0:
[----:B------:R-:W-:Y:S05]  /*0110*/  @P0 EXIT ;  /* 0x000000000000094d */ /* 0x000fea0003800000 */
[----:B-----5:R-:W-:Y:S01]  /*0120*/  STG.E.64 desc[UR4][R4.64], R2 ;  /* 0x0000000204007986 */ /* 0x020fe2000c101b04 */
[----:B------:R-:W-:Y:S05]  /*0130*/  EXIT ;  /* 0x000000000000794d */ /* 0x000fea0003800000 */
.L_x_2:
[----:B------:R-:W-:-:S00]  /*0140*/  BRA `(.L_x_2) ;  /* 0xfffffffc00fc7947 */ /* 0x000fc0000383ffff */
[----:B------:R-:W-:-:S00]  /*0150*/  NOP ;  /* 0x0000000000007918 */ /* 0x000fc00000000000 */
        /* <DEDUP_REMOVED lines=10> */
.L_x_3:


//--------------------- .nv.constant0.triton_poi_fused__adaptive_avg_pool2d_0 --------------------------
	.section	.nv.constant0.triton_poi_fused__adaptive_avg_pool2d_0,"a",@progbits
	.sectionflags	@""
	.align	4
.nv.constant0.triton_poi_fused__adaptive_avg_pool2d_0:
	.zero		548
